//
// Generated by NVIDIA NVVM Compiler
//
// Compiler Build ID: CL-36424714
// Cuda compilation tools, release 13.0, V13.0.88
// Based on NVVM 20.0.0
//

.version 9.0
.target sm_100
.address_size 64

	// .globl	_Z22ComputeChunkBruteForcePfmm

.visible .entry _Z22ComputeChunkBruteForcePfmm(
	.param .u64 .ptr .align 1 _Z22ComputeChunkBruteForcePfmm_param_0,
	.param .u64 _Z22ComputeChunkBruteForcePfmm_param_1,
	.param .u64 _Z22ComputeChunkBruteForcePfmm_param_2
)
{


	ret;

}


// ===== COMPILED SASS (sm_100) =====

	.target	sm_100

	.elftype	@"ET_EXEC"


//--------------------- .note.nv.tkinfo           --------------------------
	.section	.note.nv.tkinfo,"",@"SHT_NOTE"
	.sectionflags	@"SHF_NOTE_NV_TKINFO"
	.tkinfo
        /*0018*/ 	.word	0x00000002
        /*0030*/ 	.string	""
        /*0030*/ 	.string	"ptxas"
        /*0030*/ 	.string	"Cuda compilation tools, release 13.0, V13.0.88"
        /*0030*/ 	.string	"Build cuda_13.0.r13.0/compiler.36424714_0"
        /*0030*/ 	.string	"-arch sm_100 -m 64 "



//--------------------- .note.nv.cuinfo           --------------------------
	.section	.note.nv.cuinfo,"",@"SHT_NOTE"
	.sectionflags	@"SHF_NOTE_NV_CUINFO"
        /*0018*/ 	.short	0x0002
        /*001a*/ 	.short	0x0064
        /*001c*/ 	.short	0x0082
	.zero		2


//--------------------- .nv.info                  --------------------------
	.section	.nv.info,"",@"SHT_CUDA_INFO"
	.align	4


	//----- nvinfo : EIATTR_REGCOUNT
	.align		4
        /*0000*/ 	.byte	0x04, 0x2f
        /*0002*/ 	.short	(.L_1 - .L_0)
	.align		4
.L_0:
        /*0004*/ 	.word	index@(_Z22ComputeChunkBruteForcePfmm)
        /*0008*/ 	.word	0x00000004


	//----- nvinfo : EIATTR_FRAME_SIZE
	.align		4
.L_1:
        /*000c*/ 	.byte	0x04, 0x11
        /*000e*/ 	.short	(.L_3 - .L_2)
	.align		4
.L_2:
        /*0010*/ 	.word	index@(_Z22ComputeChunkBruteForcePfmm)
        /*0014*/ 	.word	0x00000000


	//----- nvinfo : EIATTR_MIN_STACK_SIZE
	.align		4
.L_3:
        /*0018*/ 	.byte	0x04, 0x12
        /*001a*/ 	.short	(.L_5 - .L_4)
	.align		4
.L_4:
        /*001c*/ 	.word	index@(_Z22ComputeChunkBruteForcePfmm)
        /*0020*/ 	.word	0x00000000
.L_5:


//--------------------- .nv.compat                --------------------------
	.section	.nv.compat,"",@"SHT_CUDA_COMPAT_INFO"
	.align	4
        /*0000*/ 	.byte	0x02, 0x09, 0x00, 0x00, 0x02, 0x02, 0x01, 0x00, 0x02, 0x05, 0x05, 0x00, 0x03, 0x07, 0x01, 0x01
        /*0010*/ 	.byte	0x02, 0x03, 0x00, 0x00, 0x02, 0x06, 0x01, 0x00, 0x04, 0x0b, 0x08, 0x00, 0x09, 0x00, 0x00, 0x00
        /*0020*/ 	.byte	0x00, 0x00, 0x00, 0x00


//--------------------- .nv.info._Z22ComputeChunkBruteForcePfmm --------------------------
	.section	.nv.info._Z22ComputeChunkBruteForcePfmm,"",@"SHT_CUDA_INFO"
	.sectionflags	@""
	.align	4


	//----- nvinfo : EIATTR_CUDA_API_VERSION
	.align		4
        /*0000*/ 	.byte	0x04, 0x37
        /*0002*/ 	.short	(.L_7 - .L_6)
.L_6:
        /*0004*/ 	.word	0x00000082


	//----- nvinfo : EIATTR_KPARAM_INFO
	.align		4
.L_7:
        /*0008*/ 	.byte	0x04, 0x17
        /*000a*/ 	.short	(.L_9 - .L_8)
.L_8:
        /*000c*/ 	.word	0x00000000
        /*0010*/ 	.short	0x0002
        /*0012*/ 	.short	0x0010
        /*0014*/ 	.byte	0x00, 0xf0, 0x21, 0x00


	//----- nvinfo : EIATTR_KPARAM_INFO
	.align		4
.L_9:
        /*0018*/ 	.byte	0x04, 0x17
        /*001a*/ 	.short	(.L_11 - .L_10)
.L_10:
        /*001c*/ 	.word	0x00000000
        /*0020*/ 	.short	0x0001
        /*0022*/ 	.short	0x0008
        /*0024*/ 	.byte	0x00, 0xf0, 0x21, 0x00


	//----- nvinfo : EIATTR_KPARAM_INFO
	.align		4
.L_11:
        /*0028*/ 	.byte	0x04, 0x17
        /*002a*/ 	.short	(.L_13 - .L_12)
.L_12:
        /*002c*/ 	.word	0x00000000
        /*0030*/ 	.short	0x0000
        /*0032*/ 	.short	0x0000
        /*0034*/ 	.byte	0x00, 0xf5, 0x21, 0x00


	//----- nvinfo : EIATTR_SPARSE_MMA_MASK
	.align		4
.L_13:
        /*0038*/ 	.byte	0x03, 0x50
        /*003a*/ 	.short	0x0000


	//----- nvinfo : EIATTR_MAXREG_COUNT
	.align		4
        /*003c*/ 	.byte	0x03, 0x1b
        /*003e*/ 	.short	0x00ff


	//----- nvinfo : EIATTR_MERCURY_ISA_VERSION
	.align		4
        /*0040*/ 	.byte	0x03, 0x5f
        /*0042*/ 	.short	0x0101


	//----- nvinfo : EIATTR_VRC_CTA_INIT_COUNT
	.align		4
        /*0044*/ 	.byte	0x02, 0x4a
	.zero		1
	.zero		1


	//----- nvinfo : EIATTR_EXIT_INSTR_OFFSETS
	.align		4
        /*0048*/ 	.byte	0x04, 0x1c
        /*004a*/ 	.short	(.L_15 - .L_14)


	//   ....[0]....
.L_14:
        /*004c*/ 	.word	0x00000010


	//----- nvinfo : EIATTR_CBANK_PARAM_SIZE
	.align		4
.L_15:
        /*0050*/ 	.byte	0x03, 0x19
        /*0052*/ 	.short	0x0018


	//----- nvinfo : EIATTR_PARAM_CBANK
	.align		4
        /*0054*/ 	.byte	0x04, 0x0a
        /*0056*/ 	.short	(.L_17 - .L_16)
	.align		4
.L_16:
        /*0058*/ 	.word	index@(.nv.constant0._Z22ComputeChunkBruteForcePfmm)
        /*005c*/ 	.short	0x0380
        /*005e*/ 	.short	0x0018


	//----- nvinfo : EIATTR_SW_WAR
	.align		4
.L_17:
        /*0060*/ 	.byte	0x04, 0x36
        /*0062*/ 	.short	(.L_19 - .L_18)
.L_18:
        /*0064*/ 	.word	0x00000008
.L_19:


//--------------------- .nv.callgraph             --------------------------
	.section	.nv.callgraph,"",@"SHT_CUDA_CALLGRAPH"
	.align	4
	.sectionentsize	8
	.align		4
        /*0000*/ 	.word	0x00000000
	.align		4
        /*0004*/ 	.word	0xffffffff
	.align		4
        /*0008*/ 	.word	0x00000000
	.align		4
        /*000c*/ 	.word	0xfffffffe
	.align		4
        /*0010*/ 	.word	0x00000000
	.align		4
        /*0014*/ 	.word	0xfffffffd
	.align		4
        /*0018*/ 	.word	0x00000000
	.align		4
        /*001c*/ 	.word	0xfffffffc


//--------------------- .text._Z22ComputeChunkBruteForcePfmm --------------------------
	.section	.text._Z22ComputeChunkBruteForcePfmm,"ax",@progbits
	.align	128
        .global         _Z22ComputeChunkBruteForcePfmm
        .type           _Z22ComputeChunkBruteForcePfmm,@function
        .size           _Z22ComputeChunkBruteForcePfmm,(.L_x_1 - _Z22ComputeChunkBruteForcePfmm)
        .other          _Z22ComputeChunkBruteForcePfmm,@"STO_CUDA_ENTRY STV_DEFAULT"
_Z22ComputeChunkBruteForcePfmm:
.text._Z22ComputeChunkBruteForcePfmm:
[----:B------:R-:W-:Y:S01]  /*0000*/  LDC R1, c[0x0][0x37c] ;  /* 0x0000df00ff017b82 */ /* 0x000fe20000000800 */
[----:B------:R-:W-:Y:S05]  /*0010*/  EXIT ;  /* 0x000000000000794d */ /* 0x000fea0003800000 */
.L_x_0:
[----:B------:R-:W-:-:S00]  /*0020*/  BRA `(.L_x_0) ;  /* 0xfffffffc00fc7947 */ /* 0x000fc0000383ffff */
[----:B------:R-:W-:-:S00]  /*0030*/  NOP ;  /* 0x0000000000007918 */ /* 0x000fc00000000000 */
        /* <DEDUP_REMOVED lines=12> */
.L_x_1:


//--------------------- .nv.shared.reserved.0     --------------------------
	.section	.nv.shared.reserved.0,"aw",@nobits
	.weak		__nv_reservedSMEM_offset_0_alias
	.size		__nv_reservedSMEM_offset_0_alias, 0, 64
	.other		__nv_reservedSMEM_offset_0_alias,@"STO_CUDA_RESERVED_SHARED STV_DEFAULT"
__nv_reservedSMEM_offset_0_alias:
	.zero		0
	.zero		64


//--------------------- .nv.constant0._Z22ComputeChunkBruteForcePfmm --------------------------
	.section	.nv.constant0._Z22ComputeChunkBruteForcePfmm,"a",@progbits
	.sectionflags	@""
	.align	4
.nv.constant0._Z22ComputeChunkBruteForcePfmm:
	.zero		920


//--------------------- SYMBOLS --------------------------

	.type		.nv.reservedSmem.offset0,@object
	.size		.nv.reservedSmem.offset0,0x4
